	.headerflags	@"EF_CUDA_TEXMODE_UNIFIED EF_CUDA_64BIT_ADDRESS EF_CUDA_ACCELERATORS EF_CUDA_SM90 EF_CUDA_VIRTUAL_SM(EF_CUDA_SM90)"
	.elftype	@"ET_EXEC"


//--------------------- .nv.info                  --------------------------
	.section	.nv.info,"",@"SHT_CUDA_INFO"
	.align	4


	//----- nvinfo : EIATTR_REGCOUNT
	.align		4
        /*0000*/ 	.byte	0x04, 0x2f
        /*0002*/ 	.short	(.L_1 - .L_0)
	.align		4
.L_0:
        /*0004*/ 	.word	index@(triton_per_fused_native_group_norm_15)
        /*0008*/ 	.word	0x00000014


	//----- nvinfo : EIATTR_MIN_STACK_SIZE
	.align		4
.L_1:
        /*000c*/ 	.byte	0x04, 0x12
        /*000e*/ 	.short	(.L_3 - .L_2)
	.align		4
.L_2:
        /*0010*/ 	.word	index@(triton_per_fused_native_group_norm_15)
        /*0014*/ 	.word	0x00000000


	//----- nvinfo : EIATTR_FRAME_SIZE
	.align		4
.L_3:
        /*0018*/ 	.byte	0x04, 0x11
        /*001a*/ 	.short	(.L_5 - .L_4)
	.align		4
.L_4:
        /*001c*/ 	.word	index@(triton_per_fused_native_group_norm_15)
        /*0020*/ 	.word	0x00000000


	//----- nvinfo : EIATTR_MIN_STACK_SIZE
	.align		4
.L_5:
        /*0024*/ 	.byte	0x04, 0x12
        /*0026*/ 	.short	(.L_7 - .L_6)
	.align		4
.L_6:
        /*0028*/ 	.word	index@(triton_per_fused_native_group_norm_15)
        /*002c*/ 	.word	0x00000000
.L_7:


//--------------------- .nv.info.triton_per_fused_native_group_norm_15 --------------------------
	.section	.nv.info.triton_per_fused_native_group_norm_15,"",@"SHT_CUDA_INFO"
	.sectionflags	@""
	.align	4


	//----- nvinfo : EIATTR_CUDA_API_VERSION
	.align		4
        /*0000*/ 	.byte	0x04, 0x37
        /*0002*/ 	.short	(.L_9 - .L_8)
.L_8:
        /*0004*/ 	.word	0x0000007c


	//----- nvinfo : EIATTR_KPARAM_INFO
	.align		4
.L_9:
        /*0008*/ 	.byte	0x04, 0x17
        /*000a*/ 	.short	(.L_11 - .L_10)
.L_10:
        /*000c*/ 	.word	0x00000000
        /*0010*/ 	.short	0x0005
        /*0012*/ 	.short	0x0024
        /*0014*/ 	.byte	0x00, 0xf0, 0x11, 0x00


	//----- nvinfo : EIATTR_KPARAM_INFO
	.align		4
.L_11:
        /*0018*/ 	.byte	0x04, 0x17
        /*001a*/ 	.short	(.L_13 - .L_12)
.L_12:
        /*001c*/ 	.word	0x00000000
        /*0020*/ 	.short	0x0004
        /*0022*/ 	.short	0x0020
        /*0024*/ 	.byte	0x00, 0xf0, 0x11, 0x00


	//----- nvinfo : EIATTR_KPARAM_INFO
	.align		4
.L_13:
        /*0028*/ 	.byte	0x04, 0x17
        /*002a*/ 	.short	(.L_15 - .L_14)
.L_14:
        /*002c*/ 	.word	0x00000000
        /*0030*/ 	.short	0x0003
        /*0032*/ 	.short	0x0018
        /*0034*/ 	.byte	0x00, 0xf4, 0x21, 0x00


	//----- nvinfo : EIATTR_KPARAM_INFO
	.align		4
.L_15:
        /*0038*/ 	.byte	0x04, 0x17
        /*003a*/ 	.short	(.L_17 - .L_16)
.L_16:
        /*003c*/ 	.word	0x00000000
        /*0040*/ 	.short	0x0002
        /*0042*/ 	.short	0x0010
        /*0044*/ 	.byte	0x00, 0xf4, 0x21, 0x00


	//----- nvinfo : EIATTR_KPARAM_INFO
	.align		4
.L_17:
        /*0048*/ 	.byte	0x04, 0x17
        /*004a*/ 	.short	(.L_19 - .L_18)
.L_18:
        /*004c*/ 	.word	0x00000000
        /*0050*/ 	.short	0x0001
        /*0052*/ 	.short	0x0008
        /*0054*/ 	.byte	0x00, 0xf4, 0x21, 0x00


	//----- nvinfo : EIATTR_KPARAM_INFO
	.align		4
.L_19:
        /*0058*/ 	.byte	0x04, 0x17
        /*005a*/ 	.short	(.L_21 - .L_20)
.L_20:
        /*005c*/ 	.word	0x00000000
        /*0060*/ 	.short	0x0000
        /*0062*/ 	.short	0x0000
        /*0064*/ 	.byte	0x00, 0xf4, 0x21, 0x00


	//----- nvinfo : EIATTR_SPARSE_MMA_MASK
	.align		4
.L_21:
        /*0068*/ 	.byte	0x03, 0x50
        /*006a*/ 	.short	0x0000


	//----- nvinfo : EIATTR_MAXREG_COUNT
	.align		4
        /*006c*/ 	.byte	0x03, 0x1b
        /*006e*/ 	.short	0x00ff


	//----- nvinfo : EIATTR_COOP_GROUP_MASK_REGIDS
	.align		4
        /*0070*/ 	.byte	0x04, 0x29
        /*0072*/ 	.short	(.L_23 - .L_22)


	//   ....[0]....
.L_22:
        /*0074*/ 	.word	0xffffffff


	//   ....[1]....
        /*0078*/ 	.word	0xffffffff


	//   ....[2]....
        /*007c*/ 	.word	0xffffffff


	//   ....[3]....
        /*0080*/ 	.word	0xffffffff


	//   ....[4]....
        /*0084*/ 	.word	0xffffffff


	//   ....[5]....
        /*0088*/ 	.word	0xffffffff


	//   ....[6]....
        /*008c*/ 	.word	0xffffffff


	//   ....[7]....
        /*0090*/ 	.word	0xffffffff


	//   ....[8]....
        /*0094*/ 	.word	0xffffffff


	//   ....[9]....
        /*0098*/ 	.word	0xffffffff


	//   ....[10]....
        /*009c*/ 	.word	0xffffffff


	//   ....[11]....
        /*00a0*/ 	.word	0xffffffff


	//----- nvinfo : EIATTR_COOP_GROUP_INSTR_OFFSETS
	.align		4
.L_23:
        /*00a4*/ 	.byte	0x04, 0x28
        /*00a6*/ 	.short	(.L_25 - .L_24)


	//   ....[0]....
.L_24:
        /*00a8*/ 	.word	0x00000300


	//   ....[1]....
        /*00ac*/ 	.word	0x00000320


	//   ....[2]....
        /*00b0*/ 	.word	0x00000340


	//   ....[3]....
        /*00b4*/ 	.word	0x00000360


	//   ....[4]....
        /*00b8*/ 	.word	0x00000380


	//   ....[5]....
        /*00bc*/ 	.word	0x000003e0


	//   ....[6]....
        /*00c0*/ 	.word	0x00000480


	//   ....[7]....
        /*00c4*/ 	.word	0x000004a0


	//   ....[8]....
        /*00c8*/ 	.word	0x000004c0


	//   ....[9]....
        /*00cc*/ 	.word	0x000004e0


	//   ....[10]....
        /*00d0*/ 	.word	0x00000500


	//   ....[11]....
        /*00d4*/ 	.word	0x00000590


	//----- nvinfo : EIATTR_EXIT_INSTR_OFFSETS
	.align		4
.L_25:
        /*00d8*/ 	.byte	0x04, 0x1c
        /*00da*/ 	.short	(.L_27 - .L_26)


	//   ....[0]....
.L_26:
        /*00dc*/ 	.word	0x00000640


	//   ....[1]....
        /*00e0*/ 	.word	0x00000670


	//----- nvinfo : EIATTR_REQNTID
	.align		4
.L_27:
        /*00e4*/ 	.byte	0x04, 0x10
        /*00e6*/ 	.short	(.L_29 - .L_28)
.L_28:
        /*00e8*/ 	.word	0x00000040
        /*00ec*/ 	.word	0x00000001
        /*00f0*/ 	.word	0x00000001


	//----- nvinfo : EIATTR_CBANK_PARAM_SIZE
	.align		4
.L_29:
        /*00f4*/ 	.byte	0x03, 0x19
        /*00f6*/ 	.short	0x0028


	//----- nvinfo : EIATTR_PARAM_CBANK
	.align		4
        /*00f8*/ 	.byte	0x04, 0x0a
        /*00fa*/ 	.short	(.L_31 - .L_30)
	.align		4
.L_30:
        /*00fc*/ 	.word	index@(.nv.constant0.triton_per_fused_native_group_norm_15)
        /*0100*/ 	.short	0x0210
        /*0102*/ 	.short	0x0028


	//----- nvinfo : EIATTR_SW_WAR
	.align		4
.L_31:
        /*0104*/ 	.byte	0x04, 0x36
        /*0106*/ 	.short	(.L_33 - .L_32)
.L_32:
        /*0108*/ 	.word	0x00000008
.L_33:


//--------------------- .nv.callgraph             --------------------------
	.section	.nv.callgraph,"",@"SHT_CUDA_CALLGRAPH"
	.align	4
	.sectionentsize	8
	.align		4
        /*0000*/ 	.word	0x00000000
	.align		4
        /*0004*/ 	.word	0xffffffff
	.align		4
        /*0008*/ 	.word	0x00000000
	.align		4
        /*000c*/ 	.word	0xfffffffe
	.align		4
        /*0010*/ 	.word	0x00000000
	.align		4
        /*0014*/ 	.word	0xfffffffd
	.align		4
        /*0018*/ 	.word	0x00000000
	.align		4
        /*001c*/ 	.word	0xfffffffc


//--------------------- .text.triton_per_fused_native_group_norm_15 --------------------------
	.section	.text.triton_per_fused_native_group_norm_15,"ax",@progbits
	.sectionflags	@"SHF_BARRIERS=1"
	.align	128
        .global         triton_per_fused_native_group_norm_15
        .type           triton_per_fused_native_group_norm_15,@function
        .size           triton_per_fused_native_group_norm_15,(.L_x_1 - triton_per_fused_native_group_norm_15)
        .other          triton_per_fused_native_group_norm_15,@"STO_CUDA_ENTRY STV_DEFAULT"
triton_per_fused_native_group_norm_15:
.text.triton_per_fused_native_group_norm_15:
[----:B------:R-:W0:Y:S02]  /*0000*/  LDC R1, c[0x0][0x28] ;  /* 0x00000a00ff017b82 */ /* 0x000e240000000800 */
[----:B------:R-:W1:Y:S01]  /*0010*/  S2R R0, SR_CTAID.X ;  /* 0x0000000000007919 */ /* 0x000e620000002500 */
[----:B------:R-:W-:Y:S01]  /*0020*/  ULDC.64 UR6, c[0x0][0x208] ;  /* 0x0000820000067ab9 */ /* 0x000fe20000000a00 */
[----:B------:R-:W2:Y:S01]  /*0030*/  S2R R13, SR_TID.X ;  /* 0x00000000000d7919 */ /* 0x000ea20000002100 */
[----:B-1----:R-:W-:-:S04]  /*0040*/  SHF.R.S32.HI R3, RZ, 0x1f, R0 ;  /* 0x0000001fff037819 */ /* 0x002fc80000011400 */
[CC--:B------:R-:W-:Y:S02]  /*0050*/  LEA.HI R7, R3.reuse, R0.reuse, RZ, 0x4 ;  /* 0x0000000003077211 */ /* 0x0c0fe400078f20ff */
[----:B------:R-:W-:Y:S02]  /*0060*/  LEA.HI R8, R3, R0, RZ, 0xa ;  /* 0x0000000003087211 */ /* 0x000fe400078f50ff */
[--C-:B------:R-:W-:Y:S02]  /*0070*/  SHF.R.S32.HI R2, RZ, 0x4, R7.reuse ;  /* 0x00000004ff027819 */ /* 0x100fe40000011407 */
[----:B------:R-:W-:Y:S01]  /*0080*/  SHF.R.S32.HI R9, RZ, 0x1f, R7 ;  /* 0x0000001fff097819 */ /* 0x000fe20000011407 */
[----:B------:R-:W-:Y:S01]  /*0090*/  IMAD.SHL.U32 R8, R8, 0x80, RZ ;  /* 0x0000008008087824 */ /* 0x000fe200078e00ff */
[----:B--2---:R-:W-:Y:S02]  /*00a0*/  LOP3.LUT R4, R13, 0x3f, RZ, 0xc0, !PT ;  /* 0x0000003f0d047812 */ /* 0x004fe400078ec0ff */
[----:B------:R-:W-:-:S02]  /*00b0*/  LEA.HI R9, R9, R2, RZ, 0x6 ;  /* 0x0000000209097211 */ /* 0x000fc400078f30ff */
[----:B------:R-:W-:Y:S02]  /*00c0*/  LOP3.LUT R7, R7, 0x1ffffff0, RZ, 0xc0, !PT ;  /* 0x1ffffff007077812 */ /* 0x000fe400078ec0ff */
[----:B------:R-:W-:Y:S02]  /*00d0*/  LOP3.LUT R9, R9, 0x1ffffc0, RZ, 0xc0, !PT ;  /* 0x01ffffc009097812 */ /* 0x000fe400078ec0ff */
[----:B------:R-:W-:Y:S02]  /*00e0*/  LOP3.LUT R14, R8, 0xfffe0000, RZ, 0xc0, !PT ;  /* 0xfffe0000080e7812 */ /* 0x000fe400078ec0ff */
[----:B------:R-:W-:Y:S01]  /*00f0*/  IADD3 R7, -R7, R0, RZ ;  /* 0x0000000007077210 */ /* 0x000fe20007ffe1ff */
[----:B------:R-:W-:Y:S02]  /*0100*/  IMAD.IADD R9, R2, 0x1, -R9 ;  /* 0x0000000102097824 */ /* 0x000fe400078e0a09 */
[----:B------:R-:W1:Y:S02]  /*0110*/  LDC.64 R2, c[0x0][0x210] ;  /* 0x00008400ff027b82 */ /* 0x000e640000000a00 */
[----:B------:R-:W-:Y:S01]  /*0120*/  IMAD R14, R7, 0x8, R14 ;  /* 0x00000008070e7824 */ /* 0x000fe200078e020e */
[----:B------:R-:W-:-:S02]  /*0130*/  SHF.R.S32.HI R10, RZ, 0x18, R9 ;  /* 0x00000018ff0a7819 */ /* 0x000fc40000011409 */
[----:B------:R-:W-:Y:S02]  /*0140*/  LEA R9, R9, R4, 0x7 ;  /* 0x0000000409097211 */ /* 0x000fe400078e38ff */
[----:B------:R-:W-:-:S03]  /*0150*/  SGXT R10, R10, 0x1 ;  /* 0x000000010a0a781a */ /* 0x000fc60000000200 */
[----:B------:R-:W-:Y:S01]  /*0160*/  VIADD R8, R9, 0x40 ;  /* 0x0000004009087836 */ /* 0x000fe20000000000 */
[----:B------:R-:W-:-:S04]  /*0170*/  LEA.HI R11, R10, R9, RZ, 0xa ;  /* 0x000000090a0b7211 */ /* 0x000fc800078f50ff */
[----:B------:R-:W-:Y:S02]  /*0180*/  LEA.HI R12, R10, R8, RZ, 0xa ;  /* 0x000000080a0c7211 */ /* 0x000fe400078f50ff */
[C---:B------:R-:W-:Y:S02]  /*0190*/  LOP3.LUT R10, R11.reuse, 0x1fffc00, RZ, 0xc0, !PT ;  /* 0x01fffc000b0a7812 */ /* 0x040fe400078ec0ff */
[----:B------:R-:W-:Y:S02]  /*01a0*/  LOP3.LUT R7, R12, 0x1fffc00, RZ, 0xc0, !PT ;  /* 0x01fffc000c077812 */ /* 0x000fe400078ec0ff */
[-C--:B------:R-:W-:Y:S02]  /*01b0*/  LEA.HI.SX32 R11, R11, R14.reuse, 0x16 ;  /* 0x0000000e0b0b7211 */ /* 0x080fe400078fb2ff */
[----:B------:R-:W-:Y:S01]  /*01c0*/  IADD3 R10, R9, -R10, RZ ;  /* 0x8000000a090a7210 */ /* 0x000fe20007ffe0ff */
[----:B------:R-:W-:Y:S01]  /*01d0*/  IMAD.IADD R7, R8, 0x1, -R7 ;  /* 0x0000000108077824 */ /* 0x000fe200078e0a07 */
[----:B------:R-:W-:-:S02]  /*01e0*/  LEA.HI.SX32 R12, R12, R14, 0x16 ;  /* 0x0000000e0c0c7211 */ /* 0x000fc400078fb2ff */
[----:B------:R-:W-:-:S03]  /*01f0*/  LEA R9, R10, R11, 0x7 ;  /* 0x0000000b0a097211 */ /* 0x000fc600078e38ff */
[----:B------:R-:W-:Y:S02]  /*0200*/  IMAD R7, R7, 0x80, R12 ;  /* 0x0000008007077824 */ /* 0x000fe400078e020c */
[----:B-1----:R-:W-:-:S04]  /*0210*/  IMAD.WIDE R8, R9, 0x4, R2 ;  /* 0x0000000409087825 */ /* 0x002fc800078e0202 */
[----:B------:R-:W-:Y:S02]  /*0220*/  IMAD.WIDE R2, R7, 0x4, R2 ;  /* 0x0000000407027825 */ /* 0x000fe400078e0202 */
[----:B------:R1:W2:Y:S04]  /*0230*/  LDG.E.EL R9, desc[UR6][R8.64] ;  /* 0x0000000608097981 */ /* 0x0002a8000c2e1900 */
[----:B------:R-:W2:Y:S01]  /*0240*/  LDG.E.EL R7, desc[UR6][R2.64] ;  /* 0x0000000602077981 */ /* 0x000ea2000c2e1900 */
[----:B------:R-:W3:Y:S01]  /*0250*/  S2UR UR5, SR_CgaCtaId ;  /* 0x00000000000579c3 */ /* 0x000ee20000008800 */
[C---:B------:R-:W-:Y:S01]  /*0260*/  LOP3.LUT P1, RZ, R13.reuse, 0x1f, RZ, 0xc0, !PT ;  /* 0x0000001f0dff7812 */ /* 0x040fe2000782c0ff */
[----:B------:R-:W-:Y:S01]  /*0270*/  UMOV UR4, 0x400 ;  /* 0x0000040000047882 */ /* 0x000fe20000000000 */
[----:B------:R-:W-:-:S02]  /*0280*/  ISETP.GE.AND P2, PT, R13, 0x2, PT ;  /* 0x000000020d00780c */ /* 0x000fc40003f46270 */
[----:B-1----:R-:W-:-:S04]  /*0290*/  SHF.R.U32.HI R8, RZ, 0x3, R13 ;  /* 0x00000003ff087819 */ /* 0x002fc8000001160d */
[----:B------:R-:W-:Y:S02]  /*02a0*/  LOP3.LUT R17, R8, 0x4, RZ, 0xc0, !PT ;  /* 0x0000000408117812 */ /* 0x000fe400078ec0ff */
[----:B------:R-:W-:-:S04]  /*02b0*/  LOP3.LUT R8, R13, 0x1, RZ, 0xc0, !PT ;  /* 0x000000010d087812 */ /* 0x000fc800078ec0ff */
[----:B------:R-:W-:-:S04]  /*02c0*/  ISETP.NE.U32.AND P0, PT, R8, 0x1, PT ;  /* 0x000000010800780c */ /* 0x000fc80003f05070 */
[----:B------:R-:W-:Y:S01]  /*02d0*/  ISETP.LT.AND P0, PT, R13, 0x2, P0 ;  /* 0x000000020d00780c */ /* 0x000fe20000701270 */
[----:B---3--:R-:W-:Y:S01]  /*02e0*/  UPRMT UR4, UR5, 0x654, UR4 ;  /* 0x0000065405047896 */ /* 0x008fe20008000004 */
[----:B--2---:R-:W-:-:S05]  /*02f0*/  FADD R10, R9, R7 ;  /* 0x00000007090a7221 */ /* 0x004fca0000000000 */
[----:B------:R-:W1:Y:S02]  /*0300*/  SHFL.BFLY PT, R11, R10, 0x10, 0x1f ;  /* 0x0e001f000a0b7f89 */ /* 0x000e6400000e0000 */
[----:B-1----:R-:W-:-:S05]  /*0310*/  FADD R11, R10, R11 ;  /* 0x0000000b0a0b7221 */ /* 0x002fca0000000000 */
[----:B------:R-:W1:Y:S02]  /*0320*/  SHFL.BFLY PT, R12, R11, 0x8, 0x1f ;  /* 0x0d001f000b0c7f89 */ /* 0x000e6400000e0000 */
[----:B-1----:R-:W-:-:S05]  /*0330*/  FADD R12, R11, R12 ;  /* 0x0000000c0b0c7221 */ /* 0x002fca0000000000 */
[----:B------:R-:W1:Y:S02]  /*0340*/  SHFL.BFLY PT, R15, R12, 0x4, 0x1f ;  /* 0x0c801f000c0f7f89 */ /* 0x000e6400000e0000 */
[----:B-1----:R-:W-:-:S05]  /*0350*/  FADD R15, R12, R15 ;  /* 0x0000000f0c0f7221 */ /* 0x002fca0000000000 */
[----:B------:R-:W1:Y:S02]  /*0360*/  SHFL.BFLY PT, R14, R15, 0x2, 0x1f ;  /* 0x0c401f000f0e7f89 */ /* 0x000e6400000e0000 */
[----:B-1----:R-:W-:-:S05]  /*0370*/  FADD R14, R15, R14 ;  /* 0x0000000e0f0e7221 */ /* 0x002fca0000000000 */
[----:B------:R-:W1:Y:S02]  /*0380*/  SHFL.BFLY PT, R3, R14, 0x1, 0x1f ;  /* 0x0c201f000e037f89 */ /* 0x000e6400000e0000 */
[----:B-1----:R-:W-:Y:S01]  /*0390*/  FADD R2, R14, R3 ;  /* 0x000000030e027221 */ /* 0x002fe20000000000 */
[----:B------:R-:W-:-:S04]  /*03a0*/  LEA R3, R13, UR4, 0x2 ;  /* 0x000000040d037c11 */ /* 0x000fc8000f8e10ff */
[----:B------:R-:W-:Y:S01]  /*03b0*/  @!P1 STS [R17+UR4], R2 ;  /* 0x0000000211009988 */ /* 0x000fe20008000804 */
[----:B------:R-:W-:Y:S06]  /*03c0*/  BAR.SYNC.DEFER_BLOCKING 0x0 ;  /* 0x0000000000007b1d */ /* 0x000fec0000010000 */
[----:B------:R-:W1:Y:S04]  /*03d0*/  @!P2 LDS R6, [R3] ;  /* 0x000000000306a984 */ /* 0x000e680000000800 */
[----:B-1----:R-:W1:Y:S02]  /*03e0*/  SHFL.BFLY PT, R11, R6, 0x1, 0x1f ;  /* 0x0c201f00060b7f89 */ /* 0x002e6400000e0000 */
[----:B-1----:R-:W-:-:S05]  /*03f0*/  FADD R8, R6, R11 ;  /* 0x0000000b06087221 */ /* 0x002fca0000000000 */
[----:B------:R-:W-:Y:S01]  /*0400*/  @P0 STS [R3], R8 ;  /* 0x0000000803000388 */ /* 0x000fe20000000800 */
[----:B------:R-:W-:Y:S06]  /*0410*/  BAR.SYNC.DEFER_BLOCKING 0x0 ;  /* 0x0000000000007b1d */ /* 0x000fec0000010000 */
[----:B------:R-:W1:Y:S02]  /*0420*/  LDS R10, [UR4] ;  /* 0x00000004ff0a7984 */ /* 0x000e640008000800 */
[----:B-1----:R-:W-:-:S04]  /*0430*/  FMUL R2, R10, 0.0078125 ;  /* 0x3c0000000a027820 */ /* 0x002fc80000400000 */
[--C-:B------:R-:W-:Y:S01]  /*0440*/  FADD R7, R7, -R2.reuse ;  /* 0x8000000207077221 */ /* 0x100fe20000000000 */
[----:B------:R-:W-:-:S03]  /*0450*/  FADD R9, R9, -R2 ;  /* 0x8000000209097221 */ /* 0x000fc60000000000 */
[----:B------:R-:W-:-:S04]  /*0460*/  FMUL R6, R7, R7 ;  /* 0x0000000707067220 */ /* 0x000fc80000400000 */
[----:B------:R-:W-:-:S05]  /*0470*/  FFMA R6, R9, R9, R6 ;  /* 0x0000000909067223 */ /* 0x000fca0000000006 */
        /* <DEDUP_REMOVED lines=10> */
[----:B------:R-:W-:Y:S08]  /*0520*/  BAR.SYNC.DEFER_BLOCKING 0x0 ;  /* 0x0000000000007b1d */ /* 0x000ff00000010000 */
[----:B------:R-:W1:Y:S08]  /*0530*/  LDC.64 R8, c[0x0][0x220] ;  /* 0x00008800ff087b82 */ /* 0x000e700000000a00 */
[----:B------:R-:W2:Y:S01]  /*0540*/  LDC.64 R10, c[0x0][0x228] ;  /* 0x00008a00ff0a7b82 */ /* 0x000ea20000000a00 */
[----:B------:R-:W-:Y:S07]  /*0550*/  @!P1 STS [R17+UR4], R12 ;  /* 0x0000000c11009988 */ /* 0x000fee0008000804 */
[----:B------:R-:W-:Y:S01]  /*0560*/  BAR.SYNC.DEFER_BLOCKING 0x0 ;  /* 0x0000000000007b1d */ /* 0x000fe20000010000 */
[----:B-1----:R-:W-:-:S05]  /*0570*/  IMAD.WIDE R8, R0, 0x4, R8 ;  /* 0x0000000400087825 */ /* 0x002fca00078e0208 */
[----:B------:R-:W1:Y:S04]  /*0580*/  @!P2 LDS R5, [R3] ;  /* 0x000000000305a984 */ /* 0x000e680000000800 */
[----:B-1----:R-:W1:Y:S02]  /*0590*/  SHFL.BFLY PT, R6, R5, 0x1, 0x1f ;  /* 0x0c201f0005067f89 */ /* 0x002e6400000e0000 */
[----:B-1----:R-:W-:Y:S02]  /*05a0*/  FADD R14, R5, R6 ;  /* 0x00000006050e7221 */ /* 0x002fe40000000000 */
[----:B------:R-:W1:Y:S03]  /*05b0*/  LDC.64 R6, c[0x0][0x218] ;  /* 0x00008600ff067b82 */ /* 0x000e660000000a00 */
[----:B------:R-:W-:Y:S05]  /*05c0*/  @P0 STS [R3], R14 ;  /* 0x0000000e03000388 */ /* 0x000fea0000000800 */
[----:B------:R-:W-:Y:S01]  /*05d0*/  BAR.SYNC.DEFER_BLOCKING 0x0 ;  /* 0x0000000000007b1d */ /* 0x000fe20000010000 */
[----:B------:R-:W-:Y:S01]  /*05e0*/  ISETP.NE.AND P0, PT, R4, RZ, PT ;  /* 0x000000ff0400720c */ /* 0x000fe20003f05270 */
[----:B--2---:R-:W-:-:S04]  /*05f0*/  IMAD.WIDE R4, R0, 0x4, R10 ;  /* 0x0000000400047825 */ /* 0x004fc800078e020a */
[----:B-1----:R-:W-:Y:S01]  /*0600*/  IMAD.WIDE R6, R0, 0x4, R6 ;  /* 0x0000000400067825 */ /* 0x002fe200078e0206 */
[----:B------:R-:W1:Y:S07]  /*0610*/  LDS R13, [UR4] ;  /* 0x00000004ff0d7984 */ /* 0x000e6e0008000800 */
[----:B------:R2:W-:Y:S04]  /*0620*/  @!P0 STG.E desc[UR6][R6.64], R2 ;  /* 0x0000000206008986 */ /* 0x0005e8000c101906 */
[----:B-1----:R2:W-:Y:S01]  /*0630*/  @!P0 STG.E desc[UR6][R8.64], R13 ;  /* 0x0000000d08008986 */ /* 0x0025e2000c101906 */
[----:B------:R-:W-:Y:S05]  /*0640*/  @P0 EXIT ;  /* 0x000000000000094d */ /* 0x000fea0003800000 */
[----:B------:R-:W-:-:S07]  /*0650*/  HFMA2.MMA R3, -RZ, RZ, 3.5, 0 ;  /* 0x43000000ff037435 */ /* 0x000fce00000001ff */
[----:B------:R-:W-:Y:S01]  /*0660*/  STG.E desc[UR6][R4.64], R3 ;  /* 0x0000000304007986 */ /* 0x000fe2000c101906 */
[----:B------:R-:W-:Y:S05]  /*0670*/  EXIT ;  /* 0x000000000000794d */ /* 0x000fea0003800000 */
.L_x_0:
[----:B------:R-:W-:-:S00]  /*0680*/  BRA `(.L_x_0) ;  /* 0xfffffffc00fc7947 */ /* 0x000fc0000383ffff */
[----:B------:R-:W-:-:S00]  /*0690*/  NOP ;  /* 0x0000000000007918 */ /* 0x000fc00000000000 */
        /* <DEDUP_REMOVED lines=14> */
.L_x_1:


//--------------------- .nv.shared.triton_per_fused_native_group_norm_15 --------------------------
	.section	.nv.shared.triton_per_fused_native_group_norm_15,"aw",@nobits
	.sectionflags	@""
	.align	16
	.zero		1024


//--------------------- .nv.constant0.triton_per_fused_native_group_norm_15 --------------------------
	.section	.nv.constant0.triton_per_fused_native_group_norm_15,"a",@progbits
	.sectionflags	@""
	.align	4
.nv.constant0.triton_per_fused_native_group_norm_15:
	.zero		568
